//
// Generated by NVIDIA NVVM Compiler
//
// Compiler Build ID: CL-36424714
// Cuda compilation tools, release 13.0, V13.0.88
// Based on NVVM 20.0.0
//

.version 9.0
.target sm_100
.address_size 64

	// .globl	_Z14full_divergentPiS_S_

.visible .entry _Z14full_divergentPiS_S_(
	.param .u64 .ptr .align 1 _Z14full_divergentPiS_S__param_0,
	.param .u64 .ptr .align 1 _Z14full_divergentPiS_S__param_1,
	.param .u64 .ptr .align 1 _Z14full_divergentPiS_S__param_2
)
{
	.reg .pred 	%p<33>;
	.reg .b32 	%r<82>;
	.reg .b64 	%rd<44>;

	ld.param.u64 	%rd5, [_Z14full_divergentPiS_S__param_0];
	ld.param.u64 	%rd6, [_Z14full_divergentPiS_S__param_1];
	ld.param.u64 	%rd7, [_Z14full_divergentPiS_S__param_2];
	cvta.to.global.u64 	%rd8, %rd6;
	cvta.to.global.u64 	%rd1, %rd7;
	cvta.to.global.u64 	%rd2, %rd5;
	bar.sync 	0;
	bar.sync 	0;
	mov.u32 	%r2, %nctaid.x;
	mov.u32 	%r3, %ntid.x;
	mov.u32 	%r4, %nctaid.y;
	mov.u32 	%r5, %ntid.y;
	mov.u32 	%r6, %tid.z;
	mov.u32 	%r7, %ctaid.y;
	mov.u32 	%r8, %ctaid.x;
	mov.u32 	%r9, %tid.y;
	mov.u32 	%r10, %tid.x;
	mad.lo.s32 	%r11, %r6, %r4, %r7;
	mad.lo.s32 	%r12, %r11, %r2, %r8;
	mad.lo.s32 	%r13, %r12, %r5, %r9;
	mad.lo.s32 	%r1, %r13, %r3, %r10;
	mul.wide.u32 	%rd9, %r1, 4;
	add.s64 	%rd3, %rd2, %rd9;
	add.s64 	%rd4, %rd8, %rd9;
	setp.lt.s32 	%p1, %r1, 1;
	@%p1 bra 	$L__BB0_2;
	ld.global.u32 	%r14, [%rd1];
	add.s32 	%r15, %r14, 1;
	st.global.u32 	[%rd1], %r15;
	st.global.u32 	[%rd3], %r15;
	// begin inline asm
	mov.u64 	%rd10, %clock64;
	// end inline asm
	st.global.u32 	[%rd4], %rd10;
$L__BB0_2:
	setp.lt.s32 	%p2, %r1, 2;
	@%p2 bra 	$L__BB0_4;
	ld.global.u32 	%r16, [%rd1];
	add.s32 	%r17, %r16, 1;
	st.global.u32 	[%rd1], %r17;
	st.global.u32 	[%rd3], %r17;
	// begin inline asm
	mov.u64 	%rd11, %clock64;
	// end inline asm
	st.global.u32 	[%rd4], %rd11;
$L__BB0_4:
	setp.lt.s32 	%p3, %r1, 3;
	@%p3 bra 	$L__BB0_6;
	ld.global.u32 	%r18, [%rd1];
	add.s32 	%r19, %r18, 1;
	st.global.u32 	[%rd1], %r19;
	st.global.u32 	[%rd3], %r19;
	// begin inline asm
	mov.u64 	%rd12, %clock64;
	// end inline asm
	st.global.u32 	[%rd4], %rd12;
$L__BB0_6:
	setp.lt.s32 	%p4, %r1, 4;
	@%p4 bra 	$L__BB0_8;
	ld.global.u32 	%r20, [%rd1];
	add.s32 	%r21, %r20, 1;
	st.global.u32 	[%rd1], %r21;
	st.global.u32 	[%rd3], %r21;
	// begin inline asm
	mov.u64 	%rd13, %clock64;
	// end inline asm
	st.global.u32 	[%rd4], %rd13;
$L__BB0_8:
	setp.lt.s32 	%p5, %r1, 5;
	@%p5 bra 	$L__BB0_10;
	ld.global.u32 	%r22, [%rd1];
	add.s32 	%r23, %r22, 1;
	st.global.u32 	[%rd1], %r23;
	st.global.u32 	[%rd3], %r23;
	// begin inline asm
	mov.u64 	%rd14, %clock64;
	// end inline asm
	st.global.u32 	[%rd4], %rd14;
$L__BB0_10:
	setp.lt.s32 	%p6, %r1, 6;
	@%p6 bra 	$L__BB0_12;
	ld.global.u32 	%r24, [%rd1];
	add.s32 	%r25, %r24, 1;
	st.global.u32 	[%rd1], %r25;
	st.global.u32 	[%rd3], %r25;
	// begin inline asm
	mov.u64 	%rd15, %clock64;
	// end inline asm
	st.global.u32 	[%rd4], %rd15;
$L__BB0_12:
	setp.lt.s32 	%p7, %r1, 7;
	@%p7 bra 	$L__BB0_14;
	ld.global.u32 	%r26, [%rd1];
	add.s32 	%r27, %r26, 1;
	st.global.u32 	[%rd1], %r27;
	st.global.u32 	[%rd3], %r27;
	// begin inline asm
	mov.u64 	%rd16, %clock64;
	// end inline asm
	st.global.u32 	[%rd4], %rd16;
$L__BB0_14:
	setp.lt.s32 	%p8, %r1, 8;
	@%p8 bra 	$L__BB0_16;
	ld.global.u32 	%r28, [%rd1];
	add.s32 	%r29, %r28, 1;
	st.global.u32 	[%rd1], %r29;
	st.global.u32 	[%rd3], %r29;
	// begin inline asm
	mov.u64 	%rd17, %clock64;
	// end inline asm
	st.global.u32 	[%rd4], %rd17;
$L__BB0_16:
	setp.lt.s32 	%p9, %r1, 9;
	@%p9 bra 	$L__BB0_18;
	ld.global.u32 	%r30, [%rd1];
	add.s32 	%r31, %r30, 1;
	st.global.u32 	[%rd1], %r31;
	st.global.u32 	[%rd3], %r31;
	// begin inline asm
	mov.u64 	%rd18, %clock64;
	// end inline asm
	st.global.u32 	[%rd4], %rd18;
$L__BB0_18:
	setp.lt.s32 	%p10, %r1, 10;
	@%p10 bra 	$L__BB0_20;
	ld.global.u32 	%r32, [%rd1];
	add.s32 	%r33, %r32, 1;
	st.global.u32 	[%rd1], %r33;
	st.global.u32 	[%rd3], %r33;
	// begin inline asm
	mov.u64 	%rd19, %clock64;
	// end inline asm
	st.global.u32 	[%rd4], %rd19;
$L__BB0_20:
	setp.lt.s32 	%p11, %r1, 11;
	@%p11 bra 	$L__BB0_22;
	ld.global.u32 	%r34, [%rd1];
	add.s32 	%r35, %r34, 1;
	st.global.u32 	[%rd1], %r35;
	st.global.u32 	[%rd3], %r35;
	// begin inline asm
	mov.u64 	%rd20, %clock64;
	// end inline asm
	st.global.u32 	[%rd4], %rd20;
$L__BB0_22:
	setp.lt.s32 	%p12, %r1, 12;
	@%p12 bra 	$L__BB0_24;
	ld.global.u32 	%r36, [%rd1];
	add.s32 	%r37, %r36, 1;
	st.global.u32 	[%rd1], %r37;
	st.global.u32 	[%rd3], %r37;
	// begin inline asm
	mov.u64 	%rd21, %clock64;
	// end inline asm
	st.global.u32 	[%rd4], %rd21;
$L__BB0_24:
	setp.lt.s32 	%p13, %r1, 13;
	@%p13 bra 	$L__BB0_26;
	ld.global.u32 	%r38, [%rd1];
	add.s32 	%r39, %r38, 1;
	st.global.u32 	[%rd1], %r39;
	st.global.u32 	[%rd3], %r39;
	// begin inline asm
	mov.u64 	%rd22, %clock64;
	// end inline asm
	st.global.u32 	[%rd4], %rd22;
$L__BB0_26:
	setp.lt.s32 	%p14, %r1, 14;
	@%p14 bra 	$L__BB0_28;
	ld.global.u32 	%r40, [%rd1];
	add.s32 	%r41, %r40, 1;
	st.global.u32 	[%rd1], %r41;
	st.global.u32 	[%rd3], %r41;
	// begin inline asm
	mov.u64 	%rd23, %clock64;
	// end inline asm
	st.global.u32 	[%rd4], %rd23;
$L__BB0_28:
	setp.lt.s32 	%p15, %r1, 15;
	@%p15 bra 	$L__BB0_30;
	ld.global.u32 	%r42, [%rd1];
	add.s32 	%r43, %r42, 1;
	st.global.u32 	[%rd1], %r43;
	st.global.u32 	[%rd3], %r43;
	// begin inline asm
	mov.u64 	%rd24, %clock64;
	// end inline asm
	st.global.u32 	[%rd4], %rd24;
$L__BB0_30:
	setp.lt.s32 	%p16, %r1, 16;
	@%p16 bra 	$L__BB0_32;
	ld.global.u32 	%r44, [%rd1];
	add.s32 	%r45, %r44, 1;
	st.global.u32 	[%rd1], %r45;
	st.global.u32 	[%rd3], %r45;
	// begin inline asm
	mov.u64 	%rd25, %clock64;
	// end inline asm
	st.global.u32 	[%rd4], %rd25;
$L__BB0_32:
	setp.lt.s32 	%p17, %r1, 17;
	@%p17 bra 	$L__BB0_34;
	ld.global.u32 	%r46, [%rd1];
	add.s32 	%r47, %r46, 1;
	st.global.u32 	[%rd1], %r47;
	st.global.u32 	[%rd3], %r47;
	// begin inline asm
	mov.u64 	%rd26, %clock64;
	// end inline asm
	st.global.u32 	[%rd4], %rd26;
$L__BB0_34:
	setp.lt.s32 	%p18, %r1, 18;
	@%p18 bra 	$L__BB0_36;
	ld.global.u32 	%r48, [%rd1];
	add.s32 	%r49, %r48, 1;
	st.global.u32 	[%rd1], %r49;
	st.global.u32 	[%rd3], %r49;
	// begin inline asm
	mov.u64 	%rd27, %clock64;
	// end inline asm
	st.global.u32 	[%rd4], %rd27;
$L__BB0_36:
	setp.lt.s32 	%p19, %r1, 19;
	@%p19 bra 	$L__BB0_38;
	ld.global.u32 	%r50, [%rd1];
	add.s32 	%r51, %r50, 1;
	st.global.u32 	[%rd1], %r51;
	st.global.u32 	[%rd3], %r51;
	// begin inline asm
	mov.u64 	%rd28, %clock64;
	// end inline asm
	st.global.u32 	[%rd4], %rd28;
$L__BB0_38:
	setp.lt.s32 	%p20, %r1, 20;
	@%p20 bra 	$L__BB0_40;
	ld.global.u32 	%r52, [%rd1];
	add.s32 	%r53, %r52, 1;
	st.global.u32 	[%rd1], %r53;
	st.global.u32 	[%rd3], %r53;
	// begin inline asm
	mov.u64 	%rd29, %clock64;
	// end inline asm
	st.global.u32 	[%rd4], %rd29;
$L__BB0_40:
	setp.lt.s32 	%p21, %r1, 21;
	@%p21 bra 	$L__BB0_42;
	ld.global.u32 	%r54, [%rd1];
	add.s32 	%r55, %r54, 1;
	st.global.u32 	[%rd1], %r55;
	st.global.u32 	[%rd3], %r55;
	// begin inline asm
	mov.u64 	%rd30, %clock64;
	// end inline asm
	st.global.u32 	[%rd4], %rd30;
$L__BB0_42:
	setp.lt.s32 	%p22, %r1, 22;
	@%p22 bra 	$L__BB0_44;
	ld.global.u32 	%r56, [%rd1];
	add.s32 	%r57, %r56, 1;
	st.global.u32 	[%rd1], %r57;
	st.global.u32 	[%rd3], %r57;
	// begin inline asm
	mov.u64 	%rd31, %clock64;
	// end inline asm
	st.global.u32 	[%rd4], %rd31;
$L__BB0_44:
	setp.lt.s32 	%p23, %r1, 23;
	@%p23 bra 	$L__BB0_46;
	ld.global.u32 	%r58, [%rd1];
	add.s32 	%r59, %r58, 1;
	st.global.u32 	[%rd1], %r59;
	st.global.u32 	[%rd3], %r59;
	// begin inline asm
	mov.u64 	%rd32, %clock64;
	// end inline asm
	st.global.u32 	[%rd4], %rd32;
$L__BB0_46:
	setp.lt.s32 	%p24, %r1, 24;
	@%p24 bra 	$L__BB0_48;
	ld.global.u32 	%r60, [%rd1];
	add.s32 	%r61, %r60, 1;
	st.global.u32 	[%rd1], %r61;
	st.global.u32 	[%rd3], %r61;
	// begin inline asm
	mov.u64 	%rd33, %clock64;
	// end inline asm
	st.global.u32 	[%rd4], %rd33;
$L__BB0_48:
	setp.lt.s32 	%p25, %r1, 25;
	@%p25 bra 	$L__BB0_50;
	ld.global.u32 	%r62, [%rd1];
	add.s32 	%r63, %r62, 1;
	st.global.u32 	[%rd1], %r63;
	st.global.u32 	[%rd3], %r63;
	// begin inline asm
	mov.u64 	%rd34, %clock64;
	// end inline asm
	st.global.u32 	[%rd4], %rd34;
$L__BB0_50:
	setp.lt.s32 	%p26, %r1, 26;
	@%p26 bra 	$L__BB0_52;
	ld.global.u32 	%r64, [%rd1];
	add.s32 	%r65, %r64, 1;
	st.global.u32 	[%rd1], %r65;
	st.global.u32 	[%rd3], %r65;
	// begin inline asm
	mov.u64 	%rd35, %clock64;
	// end inline asm
	st.global.u32 	[%rd4], %rd35;
$L__BB0_52:
	setp.lt.s32 	%p27, %r1, 27;
	@%p27 bra 	$L__BB0_54;
	ld.global.u32 	%r66, [%rd1];
	add.s32 	%r67, %r66, 1;
	st.global.u32 	[%rd1], %r67;
	st.global.u32 	[%rd3], %r67;
	// begin inline asm
	mov.u64 	%rd36, %clock64;
	// end inline asm
	st.global.u32 	[%rd4], %rd36;
$L__BB0_54:
	setp.lt.s32 	%p28, %r1, 28;
	@%p28 bra 	$L__BB0_56;
	ld.global.u32 	%r68, [%rd1];
	add.s32 	%r69, %r68, 1;
	st.global.u32 	[%rd1], %r69;
	st.global.u32 	[%rd3], %r69;
	// begin inline asm
	mov.u64 	%rd37, %clock64;
	// end inline asm
	st.global.u32 	[%rd4], %rd37;
$L__BB0_56:
	setp.lt.s32 	%p29, %r1, 29;
	@%p29 bra 	$L__BB0_58;
	ld.global.u32 	%r70, [%rd1];
	add.s32 	%r71, %r70, 1;
	st.global.u32 	[%rd1], %r71;
	st.global.u32 	[%rd3], %r71;
	// begin inline asm
	mov.u64 	%rd38, %clock64;
	// end inline asm
	st.global.u32 	[%rd4], %rd38;
$L__BB0_58:
	setp.lt.s32 	%p30, %r1, 30;
	@%p30 bra 	$L__BB0_60;
	ld.global.u32 	%r72, [%rd1];
	add.s32 	%r73, %r72, 1;
	st.global.u32 	[%rd1], %r73;
	st.global.u32 	[%rd3], %r73;
	// begin inline asm
	mov.u64 	%rd39, %clock64;
	// end inline asm
	st.global.u32 	[%rd4], %rd39;
$L__BB0_60:
	setp.lt.s32 	%p31, %r1, 31;
	@%p31 bra 	$L__BB0_62;
	ld.global.u32 	%r74, [%rd1];
	add.s32 	%r75, %r74, 1;
	st.global.u32 	[%rd1], %r75;
	st.global.u32 	[%rd3], %r75;
	// begin inline asm
	mov.u64 	%rd40, %clock64;
	// end inline asm
	st.global.u32 	[%rd4], %rd40;
$L__BB0_62:
	setp.lt.s32 	%p32, %r1, 32;
	@%p32 bra 	$L__BB0_64;
	ld.global.u32 	%r76, [%rd1];
	add.s32 	%r77, %r76, 1;
	st.global.u32 	[%rd1], %r77;
	st.global.u32 	[%rd3], %r77;
	// begin inline asm
	mov.u64 	%rd41, %clock64;
	// end inline asm
	st.global.u32 	[%rd4], %rd41;
$L__BB0_64:
	// begin inline asm
	mov.u64 	%rd42, %clock64;
	// end inline asm
	cvt.u32.u64 	%r78, %rd42;
	mov.b32 	%r79, 1;
	st.global.u32 	[%rd2], %r79;
	// begin inline asm
	mov.u64 	%rd43, %clock64;
	// end inline asm
	cvt.u32.u64 	%r80, %rd43;
	sub.s32 	%r81, %r80, %r78;
	st.global.u32 	[%rd2], %r81;
	ret;

}
	// .globl	_Z14zero_divergentPiS_
.visible .entry _Z14zero_divergentPiS_(
	.param .u64 .ptr .align 1 _Z14zero_divergentPiS__param_0,
	.param .u64 .ptr .align 1 _Z14zero_divergentPiS__param_1
)
{
	.reg .b32 	%r<16>;
	.reg .b64 	%rd<5>;

	ld.param.u64 	%rd1, [_Z14zero_divergentPiS__param_0];
	mov.u32 	%r2, %nctaid.x;
	mov.u32 	%r3, %ntid.x;
	mov.u32 	%r4, %nctaid.y;
	mov.u32 	%r5, %ntid.y;
	mov.u32 	%r6, %tid.z;
	mov.u32 	%r7, %ctaid.y;
	mov.u32 	%r8, %ctaid.x;
	mov.u32 	%r9, %tid.y;
	mov.u32 	%r10, %tid.x;
	mad.lo.s32 	%r11, %r6, %r4, %r7;
	mad.lo.s32 	%r12, %r11, %r2, %r8;
	mad.lo.s32 	%r13, %r12, %r5, %r9;
	mad.lo.s32 	%r14, %r13, %r3, %r10;
	cvta.to.global.u64 	%rd2, %rd1;
	// begin inline asm
	mov.u32 %r1, %smid;
	// end inline asm
	add.s32 	%r15, %r1, 99;
	mul.wide.s32 	%rd3, %r14, 4;
	add.s64 	%rd4, %rd2, %rd3;
	st.global.u32 	[%rd4], %r15;
	ret;

}


// ===== COMPILED SASS (sm_100) =====

	.target	sm_100

	.elftype	@"ET_EXEC"


//--------------------- .note.nv.tkinfo           --------------------------
	.section	.note.nv.tkinfo,"",@"SHT_NOTE"
	.sectionflags	@"SHF_NOTE_NV_TKINFO"
	.tkinfo
        /*0018*/ 	.word	0x00000002
        /*0030*/ 	.string	""
        /*0030*/ 	.string	"ptxas"
        /*0030*/ 	.string	"Cuda compilation tools, release 13.0, V13.0.88"
        /*0030*/ 	.string	"Build cuda_13.0.r13.0/compiler.36424714_0"
        /*0030*/ 	.string	"-arch sm_100 -m 64 "



//--------------------- .note.nv.cuinfo           --------------------------
	.section	.note.nv.cuinfo,"",@"SHT_NOTE"
	.sectionflags	@"SHF_NOTE_NV_CUINFO"
        /*0018*/ 	.short	0x0002
        /*001a*/ 	.short	0x0064
        /*001c*/ 	.short	0x0082
	.zero		2


//--------------------- .nv.info                  --------------------------
	.section	.nv.info,"",@"SHT_CUDA_INFO"
	.align	4


	//----- nvinfo : EIATTR_REGCOUNT
	.align		4
        /*0000*/ 	.byte	0x04, 0x2f
        /*0002*/ 	.short	(.L_1 - .L_0)
	.align		4
.L_0:
        /*0004*/ 	.word	index@(_Z14full_divergentPiS_S_)
        /*0008*/ 	.word	0x0000000c


	//----- nvinfo : EIATTR_FRAME_SIZE
	.align		4
.L_1:
        /*000c*/ 	.byte	0x04, 0x11
        /*000e*/ 	.short	(.L_3 - .L_2)
	.align		4
.L_2:
        /*0010*/ 	.word	index@(_Z14full_divergentPiS_S_)
        /*0014*/ 	.word	0x00000000


	//----- nvinfo : EIATTR_REGCOUNT
	.align		4
.L_3:
        /*0018*/ 	.byte	0x04, 0x2f
        /*001a*/ 	.short	(.L_5 - .L_4)
	.align		4
.L_4:
        /*001c*/ 	.word	index@(_Z14zero_divergentPiS_)
        /*0020*/ 	.word	0x0000000e


	//----- nvinfo : EIATTR_FRAME_SIZE
	.align		4
.L_5:
        /*0024*/ 	.byte	0x04, 0x11
        /*0026*/ 	.short	(.L_7 - .L_6)
	.align		4
.L_6:
        /*0028*/ 	.word	index@(_Z14zero_divergentPiS_)
        /*002c*/ 	.word	0x00000000


	//----- nvinfo : EIATTR_MIN_STACK_SIZE
	.align		4
.L_7:
        /*0030*/ 	.byte	0x04, 0x12
        /*0032*/ 	.short	(.L_9 - .L_8)
	.align		4
.L_8:
        /*0034*/ 	.word	index@(_Z14zero_divergentPiS_)
        /*0038*/ 	.word	0x00000000


	//----- nvinfo : EIATTR_MIN_STACK_SIZE
	.align		4
.L_9:
        /*003c*/ 	.byte	0x04, 0x12
        /*003e*/ 	.short	(.L_11 - .L_10)
	.align		4
.L_10:
        /*0040*/ 	.word	index@(_Z14full_divergentPiS_S_)
        /*0044*/ 	.word	0x00000000
.L_11:


//--------------------- .nv.compat                --------------------------
	.section	.nv.compat,"",@"SHT_CUDA_COMPAT_INFO"
	.align	4
        /*0000*/ 	.byte	0x02, 0x09, 0x00, 0x00, 0x02, 0x02, 0x01, 0x00, 0x02, 0x05, 0x05, 0x00, 0x03, 0x07, 0x01, 0x01
        /*0010*/ 	.byte	0x02, 0x03, 0x00, 0x00, 0x02, 0x06, 0x01, 0x00, 0x04, 0x0b, 0x08, 0x00, 0x09, 0x00, 0x00, 0x00
        /*0020*/ 	.byte	0x00, 0x00, 0x00, 0x00


//--------------------- .nv.info._Z14zero_divergentPiS_ --------------------------
	.section	.nv.info._Z14zero_divergentPiS_,"",@"SHT_CUDA_INFO"
	.sectionflags	@""
	.align	4


	//----- nvinfo : EIATTR_CUDA_API_VERSION
	.align		4
        /*0000*/ 	.byte	0x04, 0x37
        /*0002*/ 	.short	(.L_13 - .L_12)
.L_12:
        /*0004*/ 	.word	0x00000082


	//----- nvinfo : EIATTR_KPARAM_INFO
	.align		4
.L_13:
        /*0008*/ 	.byte	0x04, 0x17
        /*000a*/ 	.short	(.L_15 - .L_14)
.L_14:
        /*000c*/ 	.word	0x00000000
        /*0010*/ 	.short	0x0001
        /*0012*/ 	.short	0x0008
        /*0014*/ 	.byte	0x00, 0xf5, 0x21, 0x00


	//----- nvinfo : EIATTR_KPARAM_INFO
	.align		4
.L_15:
        /*0018*/ 	.byte	0x04, 0x17
        /*001a*/ 	.short	(.L_17 - .L_16)
.L_16:
        /*001c*/ 	.word	0x00000000
        /*0020*/ 	.short	0x0000
        /*0022*/ 	.short	0x0000
        /*0024*/ 	.byte	0x00, 0xf5, 0x21, 0x00


	//----- nvinfo : EIATTR_SPARSE_MMA_MASK
	.align		4
.L_17:
        /*0028*/ 	.byte	0x03, 0x50
        /*002a*/ 	.short	0x0000


	//----- nvinfo : EIATTR_MAXREG_COUNT
	.align		4
        /*002c*/ 	.byte	0x03, 0x1b
        /*002e*/ 	.short	0x00ff


	//----- nvinfo : EIATTR_MERCURY_ISA_VERSION
	.align		4
        /*0030*/ 	.byte	0x03, 0x5f
        /*0032*/ 	.short	0x0101


	//----- nvinfo : EIATTR_VRC_CTA_INIT_COUNT
	.align		4
        /*0034*/ 	.byte	0x02, 0x4a
	.zero		1
	.zero		1


	//----- nvinfo : EIATTR_EXIT_INSTR_OFFSETS
	.align		4
        /*0038*/ 	.byte	0x04, 0x1c
        /*003a*/ 	.short	(.L_19 - .L_18)


	//   ....[0]....
.L_18:
        /*003c*/ 	.word	0x00000140


	//----- nvinfo : EIATTR_CBANK_PARAM_SIZE
	.align		4
.L_19:
        /*0040*/ 	.byte	0x03, 0x19
        /*0042*/ 	.short	0x0010


	//----- nvinfo : EIATTR_PARAM_CBANK
	.align		4
        /*0044*/ 	.byte	0x04, 0x0a
        /*0046*/ 	.short	(.L_21 - .L_20)
	.align		4
.L_20:
        /*0048*/ 	.word	index@(.nv.constant0._Z14zero_divergentPiS_)
        /*004c*/ 	.short	0x0380
        /*004e*/ 	.short	0x0010


	//----- nvinfo : EIATTR_SW_WAR
	.align		4
.L_21:
        /*0050*/ 	.byte	0x04, 0x36
        /*0052*/ 	.short	(.L_23 - .L_22)
.L_22:
        /*0054*/ 	.word	0x00000008
.L_23:


//--------------------- .nv.info._Z14full_divergentPiS_S_ --------------------------
	.section	.nv.info._Z14full_divergentPiS_S_,"",@"SHT_CUDA_INFO"
	.sectionflags	@""
	.align	4


	//----- nvinfo : EIATTR_CUDA_API_VERSION
	.align		4
        /*0000*/ 	.byte	0x04, 0x37
        /*0002*/ 	.short	(.L_25 - .L_24)
.L_24:
        /*0004*/ 	.word	0x00000082


	//----- nvinfo : EIATTR_KPARAM_INFO
	.align		4
.L_25:
        /*0008*/ 	.byte	0x04, 0x17
        /*000a*/ 	.short	(.L_27 - .L_26)
.L_26:
        /*000c*/ 	.word	0x00000000
        /*0010*/ 	.short	0x0002
        /*0012*/ 	.short	0x0010
        /*0014*/ 	.byte	0x00, 0xf5, 0x21, 0x00


	//----- nvinfo : EIATTR_KPARAM_INFO
	.align		4
.L_27:
        /*0018*/ 	.byte	0x04, 0x17
        /*001a*/ 	.short	(.L_29 - .L_28)
.L_28:
        /*001c*/ 	.word	0x00000000
        /*0020*/ 	.short	0x0001
        /*0022*/ 	.short	0x0008
        /*0024*/ 	.byte	0x00, 0xf5, 0x21, 0x00


	//----- nvinfo : EIATTR_KPARAM_INFO
	.align		4
.L_29:
        /*0028*/ 	.byte	0x04, 0x17
        /*002a*/ 	.short	(.L_31 - .L_30)
.L_30:
        /*002c*/ 	.word	0x00000000
        /*0030*/ 	.short	0x0000
        /*0032*/ 	.short	0x0000
        /*0034*/ 	.byte	0x00, 0xf5, 0x21, 0x00


	//----- nvinfo : EIATTR_SPARSE_MMA_MASK
	.align		4
.L_31:
        /*0038*/ 	.byte	0x03, 0x50
        /*003a*/ 	.short	0x0000


	//----- nvinfo : EIATTR_MAXREG_COUNT
	.align		4
        /*003c*/ 	.byte	0x03, 0x1b
        /*003e*/ 	.short	0x00ff


	//----- nvinfo : EIATTR_NUM_BARRIERS
	.align		4
        /*0040*/ 	.byte	0x02, 0x4c
        /*0042*/ 	.byte	0x01
	.zero		1


	//----- nvinfo : EIATTR_MERCURY_ISA_VERSION
	.align		4
        /*0044*/ 	.byte	0x03, 0x5f
        /*0046*/ 	.short	0x0101


	//----- nvinfo : EIATTR_VRC_CTA_INIT_COUNT
	.align		4
        /*0048*/ 	.byte	0x02, 0x4a
	.zero		1
	.zero		1


	//----- nvinfo : EIATTR_EXIT_INSTR_OFFSETS
	.align		4
        /*004c*/ 	.byte	0x04, 0x1c
        /*004e*/ 	.short	(.L_33 - .L_32)


	//   ....[0]....
.L_32:
        /*0050*/ 	.word	0x00001750


	//----- nvinfo : EIATTR_CRS_STACK_SIZE
	.align		4
.L_33:
        /*0054*/ 	.byte	0x04, 0x1e
        /*0056*/ 	.short	(.L_35 - .L_34)
.L_34:
        /*0058*/ 	.word	0x00000000


	//----- nvinfo : EIATTR_CBANK_PARAM_SIZE
	.align		4
.L_35:
        /*005c*/ 	.byte	0x03, 0x19
        /*005e*/ 	.short	0x0018


	//----- nvinfo : EIATTR_PARAM_CBANK
	.align		4
        /*0060*/ 	.byte	0x04, 0x0a
        /*0062*/ 	.short	(.L_37 - .L_36)
	.align		4
.L_36:
        /*0064*/ 	.word	index@(.nv.constant0._Z14full_divergentPiS_S_)
        /*0068*/ 	.short	0x0380
        /*006a*/ 	.short	0x0018


	//----- nvinfo : EIATTR_SW_WAR
	.align		4
.L_37:
        /*006c*/ 	.byte	0x04, 0x36
        /*006e*/ 	.short	(.L_39 - .L_38)
.L_38:
        /*0070*/ 	.word	0x00000008
.L_39:


//--------------------- .nv.callgraph             --------------------------
	.section	.nv.callgraph,"",@"SHT_CUDA_CALLGRAPH"
	.align	4
	.sectionentsize	8
	.align		4
        /*0000*/ 	.word	0x00000000
	.align		4
        /*0004*/ 	.word	0xffffffff
	.align		4
        /*0008*/ 	.word	0x00000000
	.align		4
        /*000c*/ 	.word	0xfffffffe
	.align		4
        /*0010*/ 	.word	0x00000000
	.align		4
        /*0014*/ 	.word	0xfffffffd
	.align		4
        /*0018*/ 	.word	0x00000000
	.align		4
        /*001c*/ 	.word	0xfffffffc


//--------------------- .text._Z14zero_divergentPiS_ --------------------------
	.section	.text._Z14zero_divergentPiS_,"ax",@progbits
	.align	128
        .global         _Z14zero_divergentPiS_
        .type           _Z14zero_divergentPiS_,@function
        .size           _Z14zero_divergentPiS_,(.L_x_62 - _Z14zero_divergentPiS_)
        .other          _Z14zero_divergentPiS_,@"STO_CUDA_ENTRY STV_DEFAULT"
_Z14zero_divergentPiS_:
.text._Z14zero_divergentPiS_:
[----:B------:R-:W-:Y:S01]  /*0000*/  LDC R1, c[0x0][0x37c] ;  /* 0x0000df00ff017b82 */ /* 0x000fe20000000800 */
[----:B------:R-:W0:Y:S01]  /*0010*/  S2R R0, SR_TID.Z ;  /* 0x0000000000007919 */ /* 0x000e220000002300 */
[----:B------:R-:W1:Y:S06]  /*0020*/  LDCU UR6, c[0x0][0x370] ;  /* 0x00006e00ff0677ac */ /* 0x000e6c0008000800 */
[----:B------:R-:W2:Y:S01]  /*0030*/  LDC.64 R2, c[0x0][0x380] ;  /* 0x0000e000ff027b82 */ /* 0x000ea20000000a00 */
[----:B------:R-:W0:Y:S01]  /*0040*/  S2R R5, SR_CTAID.Y ;  /* 0x0000000000057919 */ /* 0x000e220000002600 */
[----:B------:R-:W3:Y:S01]  /*0050*/  LDCU UR7, c[0x0][0x360] ;  /* 0x00006c00ff0777ac */ /* 0x000ee20008000800 */
[----:B------:R-:W1:Y:S01]  /*0060*/  S2R R7, SR_CTAID.X ;  /* 0x0000000000077919 */ /* 0x000e620000002500 */
[----:B------:R-:W0:Y:S01]  /*0070*/  LDCU UR4, c[0x0][0x374] ;  /* 0x00006e80ff0477ac */ /* 0x000e220008000800 */
[----:B------:R-:W4:Y:S01]  /*0080*/  S2R R9, SR_TID.Y ;  /* 0x0000000000097919 */ /* 0x000f220000002200 */
[----:B------:R-:W4:Y:S01]  /*0090*/  LDCU UR8, c[0x0][0x364] ;  /* 0x00006c80ff0877ac */ /* 0x000f220008000800 */
[----:B------:R-:W3:Y:S01]  /*00a0*/  S2R R11, SR_TID.X ;  /* 0x00000000000b7919 */ /* 0x000ee20000002100 */
[----:B------:R-:W5:Y:S01]  /*00b0*/  S2R R4, SR_VIRTUALSMID ;  /* 0x0000000000047919 */ /* 0x000f620000004300 */
[----:B0-----:R-:W-:Y:S01]  /*00c0*/  IMAD R0, R0, UR4, R5 ;  /* 0x0000000400007c24 */ /* 0x001fe2000f8e0205 */
[----:B------:R-:W0:Y:S03]  /*00d0*/  LDCU.64 UR4, c[0x0][0x358] ;  /* 0x00006b00ff0477ac */ /* 0x000e260008000a00 */
[----:B-1----:R-:W-:-:S04]  /*00e0*/  IMAD R0, R0, UR6, R7 ;  /* 0x0000000600007c24 */ /* 0x002fc8000f8e0207 */
[----:B----4-:R-:W-:-:S04]  /*00f0*/  IMAD R0, R0, UR8, R9 ;  /* 0x0000000800007c24 */ /* 0x010fc8000f8e0209 */
[----:B---3--:R-:W-:Y:S01]  /*0100*/  IMAD R5, R0, UR7, R11 ;  /* 0x0000000700057c24 */ /* 0x008fe2000f8e020b */
[----:B-----5:R-:W-:-:S03]  /*0110*/  IADD3 R7, PT, PT, R4, 0x63, RZ ;  /* 0x0000006304077810 */ /* 0x020fc60007ffe0ff */
[----:B--2---:R-:W-:-:S05]  /*0120*/  IMAD.WIDE R2, R5, 0x4, R2 ;  /* 0x0000000405027825 */ /* 0x004fca00078e0202 */
[----:B0-----:R-:W-:Y:S01]  /*0130*/  STG.E desc[UR4][R2.64], R7 ;  /* 0x0000000702007986 */ /* 0x001fe2000c101904 */
[----:B------:R-:W-:Y:S05]  /*0140*/  EXIT ;  /* 0x000000000000794d */ /* 0x000fea0003800000 */
.L_x_0:
[----:B------:R-:W-:-:S00]  /*0150*/  BRA `(.L_x_0) ;  /* 0xfffffffc00fc7947 */ /* 0x000fc0000383ffff */
[----:B------:R-:W-:-:S00]  /*0160*/  NOP ;  /* 0x0000000000007918 */ /* 0x000fc00000000000 */
        /* <DEDUP_REMOVED lines=9> */
.L_x_62:


//--------------------- .text._Z14full_divergentPiS_S_ --------------------------
	.section	.text._Z14full_divergentPiS_S_,"ax",@progbits
	.align	128
        .global         _Z14full_divergentPiS_S_
        .type           _Z14full_divergentPiS_S_,@function
        .size           _Z14full_divergentPiS_S_,(.L_x_63 - _Z14full_divergentPiS_S_)
        .other          _Z14full_divergentPiS_S_,@"STO_CUDA_ENTRY STV_DEFAULT"
_Z14full_divergentPiS_S_:
.text._Z14full_divergentPiS_S_:
[----:B------:R-:W-:Y:S01]  /*0000*/  LDC R1, c[0x0][0x37c] ;  /* 0x0000df00ff017b82 */ /* 0x000fe20000000800 */
[----:B------:R-:W0:Y:S01]  /*0010*/  S2R R0, SR_TID.Z ;  /* 0x0000000000007919 */ /* 0x000e220000002300 */
[----:B------:R-:W1:Y:S01]  /*0020*/  LDCU UR4, c[0x0][0x370] ;  /* 0x00006e00ff0477ac */ /* 0x000e620008000800 */
[----:B------:R-:W0:Y:S01]  /*0030*/  S2R R3, SR_CTAID.Y ;  /* 0x0000000000037919 */ /* 0x000e220000002600 */
[----:B------:R-:W2:Y:S01]  /*0040*/  LDCU UR5, c[0x0][0x360] ;  /* 0x00006c00ff0577ac */ /* 0x000ea20008000800 */
[----:B------:R-:W1:Y:S01]  /*0050*/  S2R R5, SR_CTAID.X ;  /* 0x0000000000057919 */ /* 0x000e620000002500 */
[----:B------:R-:W0:Y:S01]  /*0060*/  LDCU UR6, c[0x0][0x374] ;  /* 0x00006e80ff0677ac */ /* 0x000e220008000800 */
[----:B------:R-:W3:Y:S01]  /*0070*/  S2R R7, SR_TID.Y ;  /* 0x0000000000077919 */ /* 0x000ee20000002200 */
[----:B------:R-:W3:Y:S01]  /*0080*/  LDCU UR7, c[0x0][0x364] ;  /* 0x00006c80ff0777ac */ /* 0x000ee20008000800 */
[----:B------:R-:W2:Y:S01]  /*0090*/  S2R R9, SR_TID.X ;  /* 0x0000000000097919 */ /* 0x000ea20000002100 */
[----:B------:R-:W-:Y:S01]  /*00a0*/  BAR.SYNC.DEFER_BLOCKING 0x0 ;  /* 0x0000000000007b1d */ /* 0x000fe20000010000 */
[----:B0-----:R-:W-:-:S07]  /*00b0*/  IMAD R0, R0, UR6, R3 ;  /* 0x0000000600007c24 */ /* 0x001fce000f8e0203 */
[----:B------:R-:W0:Y:S01]  /*00c0*/  LDC.64 R2, c[0x0][0x380] ;  /* 0x0000e000ff027b82 */ /* 0x000e220000000a00 */
[----:B-1----:R-:W-:-:S04]  /*00d0*/  IMAD R0, R0, UR4, R5 ;  /* 0x0000000400007c24 */ /* 0x002fc8000f8e0205 */
[----:B---3--:R-:W-:-:S03]  /*00e0*/  IMAD R0, R0, UR7, R7 ;  /* 0x0000000700007c24 */ /* 0x008fc6000f8e0207 */
[----:B------:R-:W1:Y:S01]  /*00f0*/  LDC.64 R4, c[0x0][0x388] ;  /* 0x0000e200ff047b82 */ /* 0x000e620000000a00 */
[----:B--2---:R-:W-:Y:S01]  /*0100*/  IMAD R0, R0, UR5, R9 ;  /* 0x0000000500007c24 */ /* 0x004fe2000f8e0209 */
[----:B------:R-:W2:Y:S06]  /*0110*/  LDCU.64 UR4, c[0x0][0x358] ;  /* 0x00006b00ff0477ac */ /* 0x000eac0008000a00 */
[----:B------:R-:W-:Y:S01]  /*0120*/  BAR.SYNC.DEFER_BLOCKING 0x0 ;  /* 0x0000000000007b1d */ /* 0x000fe20000010000 */
[----:B------:R-:W-:-:S13]  /*0130*/  ISETP.GE.AND P0, PT, R0, 0x1, PT ;  /* 0x000000010000780c */ /* 0x000fda0003f06270 */
[----:B------:R-:W2:Y:S02]  /*0140*/  @P0 LDC.64 R6, c[0x0][0x390] ;  /* 0x0000e400ff060b82 */ /* 0x000ea40000000a00 */
[----:B--2---:R-:W2:Y:S01]  /*0150*/  @P0 LDG.E R8, desc[UR4][R6.64] ;  /* 0x0000000406080981 */ /* 0x004ea2000c1e1900 */
[----:B0-----:R-:W-:-:S04]  /*0160*/  IMAD.WIDE.U32 R2, R0, 0x4, R2 ;  /* 0x0000000400027825 */ /* 0x001fc800078e0002 */
[----:B-1----:R-:W-:-:S04]  /*0170*/  IMAD.WIDE.U32 R4, R0, 0x4, R4 ;  /* 0x0000000400047825 */ /* 0x002fc800078e0004 */
[----:B--2---:R-:W-:-:S05]  /*0180*/  @P0 VIADD R9, R8, 0x1 ;  /* 0x0000000108090836 */ /* 0x004fca0000000000 */
[----:B------:R0:W-:Y:S04]  /*0190*/  @P0 STG.E desc[UR4][R6.64], R9 ;  /* 0x0000000906000986 */ /* 0x0001e8000c101904 */
[----:B------:R1:W-:Y:S01]  /*01a0*/  @P0 STG.E desc[UR4][R2.64], R9 ;  /* 0x0000000902000986 */ /* 0x0003e2000c101904 */
[----:B0-----:R-:W-:-:S05]  /*01b0*/  @P0 CS2R.32 R7, SR_CLOCKLO ;  /* 0x0000000000070805 */ /* 0x001fca0000005000 */
[----:B------:R1:W-:Y:S01]  /*01c0*/  @P0 STG.E desc[UR4][R4.64], R7 ;  /* 0x0000000704000986 */ /* 0x0003e2000c101904 */
[----:B------:R-:W-:Y:S01]  /*01d0*/  ISETP.GE.AND P0, PT, R0, 0x2, PT ;  /* 0x000000020000780c */ /* 0x000fe20003f06270 */
[----:B------:R-:W-:-:S12]  /*01e0*/  BSSY.RECONVERGENT B0, `(.L_x_1) ;  /* 0x0000009000007945 */ /* 0x000fd80003800200 */
[----:B-1----:R-:W-:Y:S05]  /*01f0*/  @!P0 BRA `(.L_x_2) ;  /* 0x00000000001c8947 */ /* 0x002fea0003800000 */
[----:B------:R-:W0:Y:S02]  /*0200*/  LDC.64 R6, c[0x0][0x390] ;  /* 0x0000e400ff067b82 */ /* 0x000e240000000a00 */
[----:B0-----:R-:W2:Y:S02]  /*0210*/  LDG.E R8, desc[UR4][R6.64] ;  /* 0x0000000406087981 */ /* 0x001ea4000c1e1900 */
[----:B--2---:R-:W-:-:S05]  /*0220*/  VIADD R9, R8, 0x1 ;  /* 0x0000000108097836 */ /* 0x004fca0000000000 */
[----:B------:R0:W-:Y:S04]  /*0230*/  STG.E desc[UR4][R6.64], R9 ;  /* 0x0000000906007986 */ /* 0x0001e8000c101904 */
[----:B------:R1:W-:Y:S01]  /*0240*/  STG.E desc[UR4][R2.64], R9 ;  /* 0x0000000902007986 */ /* 0x0003e2000c101904 */
[----:B0-----:R-:W-:-:S05]  /*0250*/  CS2R.32 R7, SR_CLOCKLO ;  /* 0x0000000000077805 */ /* 0x001fca0000005000 */
[----:B------:R1:W-:Y:S02]  /*0260*/  STG.E desc[UR4][R4.64], R7 ;  /* 0x0000000704007986 */ /* 0x0003e4000c101904 */
.L_x_2:
[----:B------:R-:W-:Y:S05]  /*0270*/  BSYNC.RECONVERGENT B0 ;  /* 0x0000000000007941 */ /* 0x000fea0003800200 */
.L_x_1:
[----:B------:R-:W-:Y:S01]  /*0280*/  ISETP.GE.AND P0, PT, R0, 0x3, PT ;  /* 0x000000030000780c */ /* 0x000fe20003f06270 */
[----:B------:R-:W-:-:S12]  /*0290*/  BSSY.RECONVERGENT B0, `(.L_x_3) ;  /* 0x0000009000007945 */ /* 0x000fd80003800200 */
[----:B------:R-:W-:Y:S05]  /*02a0*/  @!P0 BRA `(.L_x_4) ;  /* 0x00000000001c8947 */ /* 0x000fea0003800000 */
[----:B-1----:R-:W0:Y:S02]  /*02b0*/  LDC.64 R6, c[0x0][0x390] ;  /* 0x0000e400ff067b82 */ /* 0x002e240000000a00 */
[----:B0-----:R-:W2:Y:S02]  /*02c0*/  LDG.E R8, desc[UR4][R6.64] ;  /* 0x0000000406087981 */ /* 0x001ea4000c1e1900 */
[----:B--2---:R-:W-:-:S05]  /*02d0*/  VIADD R9, R8, 0x1 ;  /* 0x0000000108097836 */ /* 0x004fca0000000000 */
[----:B------:R0:W-:Y:S04]  /*02e0*/  STG.E desc[UR4][R6.64], R9 ;  /* 0x0000000906007986 */ /* 0x0001e8000c101904 */
[----:B------:R2:W-:Y:S01]  /*02f0*/  STG.E desc[UR4][R2.64], R9 ;  /* 0x0000000902007986 */ /* 0x0005e2000c101904 */
[----:B0-----:R-:W-:-:S05]  /*0300*/  CS2R.32 R7, SR_CLOCKLO ;  /* 0x0000000000077805 */ /* 0x001fca0000005000 */
[----:B------:R2:W-:Y:S02]  /*0310*/  STG.E desc[UR4][R4.64], R7 ;  /* 0x0000000704007986 */ /* 0x0005e4000c101904 */
.L_x_4:
[----:B------:R-:W-:Y:S05]  /*0320*/  BSYNC.RECONVERGENT B0 ;  /* 0x0000000000007941 */ /* 0x000fea0003800200 */
.L_x_3:
[----:B------:R-:W-:Y:S01]  /*0330*/  ISETP.GE.AND P0, PT, R0, 0x4, PT ;  /* 0x000000040000780c */ /* 0x000fe20003f06270 */
[----:B------:R-:W-:-:S12]  /*0340*/  BSSY.RECONVERGENT B0, `(.L_x_5) ;  /* 0x0000009000007945 */ /* 0x000fd80003800200 */
[----:B------:R-:W-:Y:S05]  /*0350*/  @!P0 BRA `(.L_x_6) ;  /* 0x00000000001c8947 */ /* 0x000fea0003800000 */
[----:B-12---:R-:W0:Y:S02]  /*0360*/  LDC.64 R6, c[0x0][0x390] ;  /* 0x0000e400ff067b82 */ /* 0x006e240000000a00 */
[----:B0-----:R-:W2:Y:S02]  /*0370*/  LDG.E R8, desc[UR4][R6.64] ;  /* 0x0000000406087981 */ /* 0x001ea4000c1e1900 */
[----:B--2---:R-:W-:-:S05]  /*0380*/  VIADD R9, R8, 0x1 ;  /* 0x0000000108097836 */ /* 0x004fca0000000000 */
[----:B------:R0:W-:Y:S04]  /*0390*/  STG.E desc[UR4][R6.64], R9 ;  /* 0x0000000906007986 */ /* 0x0001e8000c101904 */
[----:B------:R3:W-:Y:S01]  /*03a0*/  STG.E desc[UR4][R2.64], R9 ;  /* 0x0000000902007986 */ /* 0x0007e2000c101904 */
[----:B0-----:R-:W-:-:S05]  /*03b0*/  CS2R.32 R7, SR_CLOCKLO ;  /* 0x0000000000077805 */ /* 0x001fca0000005000 */
[----:B------:R3:W-:Y:S02]  /*03c0*/  STG.E desc[UR4][R4.64], R7 ;  /* 0x0000000704007986 */ /* 0x0007e4000c101904 */
.L_x_6:
[----:B------:R-:W-:Y:S05]  /*03d0*/  BSYNC.RECONVERGENT B0 ;  /* 0x0000000000007941 */ /* 0x000fea0003800200 */
.L_x_5:
[----:B------:R-:W-:Y:S01]  /*03e0*/  ISETP.GE.AND P0, PT, R0, 0x5, PT ;  /* 0x000000050000780c */ /* 0x000fe20003f06270 */
[----:B------:R-:W-:-:S12]  /*03f0*/  BSSY.RECONVERGENT B0, `(.L_x_7) ;  /* 0x0000009000007945 */ /* 0x000fd80003800200 */
[----:B------:R-:W-:Y:S05]  /*0400*/  @!P0 BRA `(.L_x_8) ;  /* 0x00000000001c8947 */ /* 0x000fea0003800000 */
[----:B-123--:R-:W0:Y:S02]  /*0410*/  LDC.64 R6, c[0x0][0x390] ;  /* 0x0000e400ff067b82 */ /* 0x00ee240000000a00 */
[----:B0-----:R-:W2:Y:S02]  /*0420*/  LDG.E R8, desc[UR4][R6.64] ;  /* 0x0000000406087981 */ /* 0x001ea4000c1e1900 */
[----:B--2---:R-:W-:-:S05]  /*0430*/  VIADD R9, R8, 0x1 ;  /* 0x0000000108097836 */ /* 0x004fca0000000000 */
[----:B------:R0:W-:Y:S04]  /*0440*/  STG.E desc[UR4][R6.64], R9 ;  /* 0x0000000906007986 */ /* 0x0001e8000c101904 */
[----:B------:R4:W-:Y:S01]  /*0450*/  STG.E desc[UR4][R2.64], R9 ;  /* 0x0000000902007986 */ /* 0x0009e2000c101904 */
[----:B0-----:R-:W-:-:S05]  /*0460*/  CS2R.32 R7, SR_CLOCKLO ;  /* 0x0000000000077805 */ /* 0x001fca0000005000 */
[----:B------:R4:W-:Y:S02]  /*0470*/  STG.E desc[UR4][R4.64], R7 ;  /* 0x0000000704007986 */ /* 0x0009e4000c101904 */
.L_x_8:
[----:B------:R-:W-:Y:S05]  /*0480*/  BSYNC.RECONVERGENT B0 ;  /* 0x0000000000007941 */ /* 0x000fea0003800200 */
.L_x_7:
[----:B------:R-:W-:Y:S01]  /*0490*/  ISETP.GE.AND P0, PT, R0, 0x6, PT ;  /* 0x000000060000780c */ /* 0x000fe20003f06270 */
[----:B------:R-:W-:-:S12]  /*04a0*/  BSSY.RECONVERGENT B0, `(.L_x_9) ;  /* 0x0000009000007945 */ /* 0x000fd80003800200 */
[----:B------:R-:W-:Y:S05]  /*04b0*/  @!P0 BRA `(.L_x_10) ;  /* 0x00000000001c8947 */ /* 0x000fea0003800000 */
[----:B-1234-:R-:W0:Y:S02]  /*04c0*/  LDC.64 R6, c[0x0][0x390] ;  /* 0x0000e400ff067b82 */ /* 0x01ee240000000a00 */
[----:B0-----:R-:W2:Y:S02]  /*04d0*/  LDG.E R8, desc[UR4][R6.64] ;  /* 0x0000000406087981 */ /* 0x001ea4000c1e1900 */
[----:B--2---:R-:W-:-:S05]  /*04e0*/  VIADD R9, R8, 0x1 ;  /* 0x0000000108097836 */ /* 0x004fca0000000000 */
[----:B------:R0:W-:Y:S04]  /*04f0*/  STG.E desc[UR4][R6.64], R9 ;  /* 0x0000000906007986 */ /* 0x0001e8000c101904 */
[----:B------:R1:W-:Y:S01]  /*0500*/  STG.E desc[UR4][R2.64], R9 ;  /* 0x0000000902007986 */ /* 0x0003e2000c101904 */
[----:B0-----:R-:W-:-:S05]  /*0510*/  CS2R.32 R7, SR_CLOCKLO ;  /* 0x0000000000077805 */ /* 0x001fca0000005000 */
[----:B------:R1:W-:Y:S02]  /*0520*/  STG.E desc[UR4][R4.64], R7 ;  /* 0x0000000704007986 */ /* 0x0003e4000c101904 */
.L_x_10:
[----:B------:R-:W-:Y:S05]  /*0530*/  BSYNC.RECONVERGENT B0 ;  /* 0x0000000000007941 */ /* 0x000fea0003800200 */
.L_x_9:
        /* <DEDUP_REMOVED lines=10> */
.L_x_12:
[----:B------:R-:W-:Y:S05]  /*05e0*/  BSYNC.RECONVERGENT B0 ;  /* 0x0000000000007941 */ /* 0x000fea0003800200 */
.L_x_11:
        /* <DEDUP_REMOVED lines=10> */
.L_x_14:
[----:B------:R-:W-:Y:S05]  /*0690*/  BSYNC.RECONVERGENT B0 ;  /* 0x0000000000007941 */ /* 0x000fea0003800200 */
.L_x_13:
        /* <DEDUP_REMOVED lines=10> */
.L_x_16:
[----:B------:R-:W-:Y:S05]  /*0740*/  BSYNC.RECONVERGENT B0 ;  /* 0x0000000000007941 */ /* 0x000fea0003800200 */
.L_x_15:
        /* <DEDUP_REMOVED lines=10> */
.L_x_18:
[----:B------:R-:W-:Y:S05]  /*07f0*/  BSYNC.RECONVERGENT B0 ;  /* 0x0000000000007941 */ /* 0x000fea0003800200 */
.L_x_17:
        /* <DEDUP_REMOVED lines=10> */
.L_x_20:
[----:B------:R-:W-:Y:S05]  /*08a0*/  BSYNC.RECONVERGENT B0 ;  /* 0x0000000000007941 */ /* 0x000fea0003800200 */
.L_x_19:
        /* <DEDUP_REMOVED lines=10> */
.L_x_22:
[----:B------:R-:W-:Y:S05]  /*0950*/  BSYNC.RECONVERGENT B0 ;  /* 0x0000000000007941 */ /* 0x000fea0003800200 */
.L_x_21:
        /* <DEDUP_REMOVED lines=10> */
.L_x_24:
[----:B------:R-:W-:Y:S05]  /*0a00*/  BSYNC.RECONVERGENT B0 ;  /* 0x0000000000007941 */ /* 0x000fea0003800200 */
.L_x_23:
        /* <DEDUP_REMOVED lines=10> */
.L_x_26:
[----:B------:R-:W-:Y:S05]  /*0ab0*/  BSYNC.RECONVERGENT B0 ;  /* 0x0000000000007941 */ /* 0x000fea0003800200 */
.L_x_25:
        /* <DEDUP_REMOVED lines=10> */
.L_x_28:
[----:B------:R-:W-:Y:S05]  /*0b60*/  BSYNC.RECONVERGENT B0 ;  /* 0x0000000000007941 */ /* 0x000fea0003800200 */
.L_x_27:
        /* <DEDUP_REMOVED lines=10> */
.L_x_30:
[----:B------:R-:W-:Y:S05]  /*0c10*/  BSYNC.RECONVERGENT B0 ;  /* 0x0000000000007941 */ /* 0x000fea0003800200 */
.L_x_29:
        /* <DEDUP_REMOVED lines=10> */
.L_x_32:
[----:B------:R-:W-:Y:S05]  /*0cc0*/  BSYNC.RECONVERGENT B0 ;  /* 0x0000000000007941 */ /* 0x000fea0003800200 */
.L_x_31:
        /* <DEDUP_REMOVED lines=10> */
.L_x_34:
[----:B------:R-:W-:Y:S05]  /*0d70*/  BSYNC.RECONVERGENT B0 ;  /* 0x0000000000007941 */ /* 0x000fea0003800200 */
.L_x_33:
        /* <DEDUP_REMOVED lines=10> */
.L_x_36:
[----:B------:R-:W-:Y:S05]  /*0e20*/  BSYNC.RECONVERGENT B0 ;  /* 0x0000000000007941 */ /* 0x000fea0003800200 */
.L_x_35:
        /* <DEDUP_REMOVED lines=10> */
.L_x_38:
[----:B------:R-:W-:Y:S05]  /*0ed0*/  BSYNC.RECONVERGENT B0 ;  /* 0x0000000000007941 */ /* 0x000fea0003800200 */
.L_x_37:
        /* <DEDUP_REMOVED lines=10> */
.L_x_40:
[----:B------:R-:W-:Y:S05]  /*0f80*/  BSYNC.RECONVERGENT B0 ;  /* 0x0000000000007941 */ /* 0x000fea0003800200 */
.L_x_39:
        /* <DEDUP_REMOVED lines=10> */
.L_x_42:
[----:B------:R-:W-:Y:S05]  /*1030*/  BSYNC.RECONVERGENT B0 ;  /* 0x0000000000007941 */ /* 0x000fea0003800200 */
.L_x_41:
        /* <DEDUP_REMOVED lines=10> */
.L_x_44:
[----:B------:R-:W-:Y:S05]  /*10e0*/  BSYNC.RECONVERGENT B0 ;  /* 0x0000000000007941 */ /* 0x000fea0003800200 */
.L_x_43:
        /* <DEDUP_REMOVED lines=10> */
.L_x_46:
[----:B------:R-:W-:Y:S05]  /*1190*/  BSYNC.RECONVERGENT B0 ;  /* 0x0000000000007941 */ /* 0x000fea0003800200 */
.L_x_45:
        /* <DEDUP_REMOVED lines=10> */
.L_x_48:
[----:B------:R-:W-:Y:S05]  /*1240*/  BSYNC.RECONVERGENT B0 ;  /* 0x0000000000007941 */ /* 0x000fea0003800200 */
.L_x_47:
        /* <DEDUP_REMOVED lines=10> */
.L_x_50:
[----:B------:R-:W-:Y:S05]  /*12f0*/  BSYNC.RECONVERGENT B0 ;  /* 0x0000000000007941 */ /* 0x000fea0003800200 */
.L_x_49:
        /* <DEDUP_REMOVED lines=10> */
.L_x_52:
[----:B------:R-:W-:Y:S05]  /*13a0*/  BSYNC.RECONVERGENT B0 ;  /* 0x0000000000007941 */ /* 0x000fea0003800200 */
.L_x_51:
        /* <DEDUP_REMOVED lines=10> */
.L_x_54:
[----:B------:R-:W-:Y:S05]  /*1450*/  BSYNC.RECONVERGENT B0 ;  /* 0x0000000000007941 */ /* 0x000fea0003800200 */
.L_x_53:
        /* <DEDUP_REMOVED lines=10> */
.L_x_56:
[----:B------:R-:W-:Y:S05]  /*1500*/  BSYNC.RECONVERGENT B0 ;  /* 0x0000000000007941 */ /* 0x000fea0003800200 */
.L_x_55:
        /* <DEDUP_REMOVED lines=10> */
.L_x_58:
[----:B------:R-:W-:Y:S05]  /*15b0*/  BSYNC.RECONVERGENT B0 ;  /* 0x0000000000007941 */ /* 0x000fea0003800200 */
.L_x_57:
        /* <DEDUP_REMOVED lines=10> */
.L_x_60:
[----:B------:R-:W-:Y:S05]  /*1660*/  BSYNC.RECONVERGENT B0 ;  /* 0x0000000000007941 */ /* 0x000fea0003800200 */
.L_x_59:
[----:B------:R-:W-:-:S13]  /*1670*/  ISETP.GE.AND P0, PT, R0, 0x20, PT ;  /* 0x000000200000780c */ /* 0x000fda0003f06270 */
[----:B-1234-:R-:W0:Y:S02]  /*1680*/  @P0 LDC.64 R6, c[0x0][0x390] ;  /* 0x0000e400ff060b82 */ /* 0x01ee240000000a00 */
[----:B0-----:R-:W2:Y:S02]  /*1690*/  @P0 LDG.E R0, desc[UR4][R6.64] ;  /* 0x0000000406000981 */ /* 0x001ea4000c1e1900 */
[----:B--2---:R-:W-:-:S05]  /*16a0*/  @P0 VIADD R9, R0, 0x1 ;  /* 0x0000000100090836 */ /* 0x004fca0000000000 */
[----:B------:R-:W-:Y:S04]  /*16b0*/  @P0 STG.E desc[UR4][R6.64], R9 ;  /* 0x0000000906000986 */ /* 0x000fe8000c101904 */
[----:B------:R0:W-:Y:S02]  /*16c0*/  @P0 STG.E desc[UR4][R2.64], R9 ;  /* 0x0000000902000986 */ /* 0x0001e4000c101904 */
[----:B0-----:R-:W-:-:S05]  /*16d0*/  @P0 CS2R.32 R3, SR_CLOCKLO ;  /* 0x0000000000030805 */ /* 0x001fca0000005000 */
[----:B------:R0:W-:Y:S01]  /*16e0*/  @P0 STG.E desc[UR4][R4.64], R3 ;  /* 0x0000000304000986 */ /* 0x0001e2000c101904 */
[----:B------:R-:W1:Y:S01]  /*16f0*/  S2UR UR6, SR_CLOCKLO ;  /* 0x00000000000679c3 */ /* 0x000e620000005000 */
[----:B------:R-:W-:-:S07]  /*1700*/  NOP ;  /* 0x0000000000007918 */ /* 0x000fce0000000000 */
[----:B0-----:R-:W0:Y:S01]  /*1710*/  LDC.64 R2, c[0x0][0x380] ;  /* 0x0000e000ff027b82 */ /* 0x001e220000000a00 */
[----:B------:R-:W-:-:S05]  /*1720*/  CS2R.32 R5, SR_CLOCKLO ;  /* 0x0000000000057805 */ /* 0x000fca0000005000 */
[----:B-1----:R-:W-:-:S05]  /*1730*/  VIADD R5, R5, -UR6 ;  /* 0x8000000605057c36 */ /* 0x002fca0008000000 */
[----:B0-----:R-:W-:Y:S01]  /*1740*/  STG.E desc[UR4][R2.64], R5 ;  /* 0x0000000502007986 */ /* 0x001fe2000c101904 */
[----:B------:R-:W-:Y:S05]  /*1750*/  EXIT ;  /* 0x000000000000794d */ /* 0x000fea0003800000 */
.L_x_61:
        /* <DEDUP_REMOVED lines=10> */
.L_x_63:


//--------------------- .nv.shared.reserved.0     --------------------------
	.section	.nv.shared.reserved.0,"aw",@nobits
	.weak		__nv_reservedSMEM_offset_0_alias
	.size		__nv_reservedSMEM_offset_0_alias, 0, 64
	.other		__nv_reservedSMEM_offset_0_alias,@"STO_CUDA_RESERVED_SHARED STV_DEFAULT"
__nv_reservedSMEM_offset_0_alias:
	.zero		0
	.zero		64


//--------------------- .nv.constant0._Z14zero_divergentPiS_ --------------------------
	.section	.nv.constant0._Z14zero_divergentPiS_,"a",@progbits
	.sectionflags	@""
	.align	4
.nv.constant0._Z14zero_divergentPiS_:
	.zero		912


//--------------------- .nv.constant0._Z14full_divergentPiS_S_ --------------------------
	.section	.nv.constant0._Z14full_divergentPiS_S_,"a",@progbits
	.sectionflags	@""
	.align	4
.nv.constant0._Z14full_divergentPiS_S_:
	.zero		920


//--------------------- SYMBOLS --------------------------

	.type		.nv.reservedSmem.offset0,@object
	.size		.nv.reservedSmem.offset0,0x4
